//
// Generated by NVIDIA NVVM Compiler
//
// Compiler Build ID: CL-36424714
// Cuda compilation tools, release 13.0, V13.0.88
// Based on NVVM 20.0.0
//

.version 9.0
.target sm_100
.address_size 64

	// .globl	_Z8relu_f32PfS_i

.visible .entry _Z8relu_f32PfS_i(
	.param .u64 .ptr .align 1 _Z8relu_f32PfS_i_param_0,
	.param .u64 .ptr .align 1 _Z8relu_f32PfS_i_param_1,
	.param .u32 _Z8relu_f32PfS_i_param_2
)
{
	.reg .pred 	%p<2>;
	.reg .b32 	%r<6>;
	.reg .b32 	%f<3>;
	.reg .b64 	%rd<8>;

	ld.param.u64 	%rd1, [_Z8relu_f32PfS_i_param_0];
	ld.param.u64 	%rd2, [_Z8relu_f32PfS_i_param_1];
	ld.param.u32 	%r2, [_Z8relu_f32PfS_i_param_2];
	mov.u32 	%r3, %ntid.x;
	mov.u32 	%r4, %ctaid.x;
	mov.u32 	%r5, %tid.x;
	mad.lo.s32 	%r1, %r3, %r4, %r5;
	setp.ge.s32 	%p1, %r1, %r2;
	@%p1 bra 	$L__BB0_2;
	cvta.to.global.u64 	%rd3, %rd1;
	cvta.to.global.u64 	%rd4, %rd2;
	mul.wide.s32 	%rd5, %r1, 4;
	add.s64 	%rd6, %rd3, %rd5;
	ld.global.f32 	%f1, [%rd6];
	max.f32 	%f2, %f1, 0f00000000;
	add.s64 	%rd7, %rd4, %rd5;
	st.global.f32 	[%rd7], %f2;
$L__BB0_2:
	ret;

}
	// .globl	_Z10relu_f32x4PfS_i
.visible .entry _Z10relu_f32x4PfS_i(
	.param .u64 .ptr .align 1 _Z10relu_f32x4PfS_i_param_0,
	.param .u64 .ptr .align 1 _Z10relu_f32x4PfS_i_param_1,
	.param .u32 _Z10relu_f32x4PfS_i_param_2
)
{
	.reg .pred 	%p<2>;
	.reg .b32 	%r<7>;
	.reg .b32 	%f<9>;
	.reg .b64 	%rd<8>;

	ld.param.u64 	%rd1, [_Z10relu_f32x4PfS_i_param_0];
	ld.param.u64 	%rd2, [_Z10relu_f32x4PfS_i_param_1];
	ld.param.u32 	%r2, [_Z10relu_f32x4PfS_i_param_2];
	mov.u32 	%r3, %ntid.x;
	mov.u32 	%r4, %ctaid.x;
	mov.u32 	%r5, %tid.x;
	mad.lo.s32 	%r6, %r3, %r4, %r5;
	shl.b32 	%r1, %r6, 2;
	setp.ge.s32 	%p1, %r1, %r2;
	@%p1 bra 	$L__BB1_2;
	cvta.to.global.u64 	%rd3, %rd1;
	cvta.to.global.u64 	%rd4, %rd2;
	mul.wide.s32 	%rd5, %r1, 4;
	add.s64 	%rd6, %rd3, %rd5;
	ld.global.v4.f32 	{%f1, %f2, %f3, %f4}, [%rd6];
	max.f32 	%f5, %f1, 0f00000000;
	max.f32 	%f6, %f2, 0f00000000;
	max.f32 	%f7, %f3, 0f00000000;
	max.f32 	%f8, %f4, 0f00000000;
	add.s64 	%rd7, %rd4, %rd5;
	st.global.v4.f32 	[%rd7], {%f5, %f6, %f7, %f8};
$L__BB1_2:
	ret;

}


// ===== COMPILED SASS (sm_100) =====

	.target	sm_100

	.elftype	@"ET_EXEC"


//--------------------- .note.nv.tkinfo           --------------------------
	.section	.note.nv.tkinfo,"",@"SHT_NOTE"
	.sectionflags	@"SHF_NOTE_NV_TKINFO"
	.tkinfo
        /*0018*/ 	.word	0x00000002
        /*0030*/ 	.string	""
        /*0030*/ 	.string	"ptxas"
        /*0030*/ 	.string	"Cuda compilation tools, release 13.0, V13.0.88"
        /*0030*/ 	.string	"Build cuda_13.0.r13.0/compiler.36424714_0"
        /*0030*/ 	.string	"-arch sm_100 -m 64 "



//--------------------- .note.nv.cuinfo           --------------------------
	.section	.note.nv.cuinfo,"",@"SHT_NOTE"
	.sectionflags	@"SHF_NOTE_NV_CUINFO"
        /*0018*/ 	.short	0x0002
        /*001a*/ 	.short	0x0064
        /*001c*/ 	.short	0x0082
	.zero		2


//--------------------- .nv.info                  --------------------------
	.section	.nv.info,"",@"SHT_CUDA_INFO"
	.align	4


	//----- nvinfo : EIATTR_REGCOUNT
	.align		4
        /*0000*/ 	.byte	0x04, 0x2f
        /*0002*/ 	.short	(.L_1 - .L_0)
	.align		4
.L_0:
        /*0004*/ 	.word	index@(_Z8relu_f32PfS_i)
        /*0008*/ 	.word	0x0000000a


	//----- nvinfo : EIATTR_FRAME_SIZE
	.align		4
.L_1:
        /*000c*/ 	.byte	0x04, 0x11
        /*000e*/ 	.short	(.L_3 - .L_2)
	.align		4
.L_2:
        /*0010*/ 	.word	index@(_Z8relu_f32PfS_i)
        /*0014*/ 	.word	0x00000000


	//----- nvinfo : EIATTR_REGCOUNT
	.align		4
.L_3:
        /*0018*/ 	.byte	0x04, 0x2f
        /*001a*/ 	.short	(.L_5 - .L_4)
	.align		4
.L_4:
        /*001c*/ 	.word	index@(_Z10relu_f32x4PfS_i)
        /*0020*/ 	.word	0x0000000e


	//----- nvinfo : EIATTR_FRAME_SIZE
	.align		4
.L_5:
        /*0024*/ 	.byte	0x04, 0x11
        /*0026*/ 	.short	(.L_7 - .L_6)
	.align		4
.L_6:
        /*0028*/ 	.word	index@(_Z10relu_f32x4PfS_i)
        /*002c*/ 	.word	0x00000000


	//----- nvinfo : EIATTR_MIN_STACK_SIZE
	.align		4
.L_7:
        /*0030*/ 	.byte	0x04, 0x12
        /*0032*/ 	.short	(.L_9 - .L_8)
	.align		4
.L_8:
        /*0034*/ 	.word	index@(_Z10relu_f32x4PfS_i)
        /*0038*/ 	.word	0x00000000


	//----- nvinfo : EIATTR_MIN_STACK_SIZE
	.align		4
.L_9:
        /*003c*/ 	.byte	0x04, 0x12
        /*003e*/ 	.short	(.L_11 - .L_10)
	.align		4
.L_10:
        /*0040*/ 	.word	index@(_Z8relu_f32PfS_i)
        /*0044*/ 	.word	0x00000000
.L_11:


//--------------------- .nv.compat                --------------------------
	.section	.nv.compat,"",@"SHT_CUDA_COMPAT_INFO"
	.align	4
        /*0000*/ 	.byte	0x02, 0x09, 0x00, 0x00, 0x02, 0x02, 0x01, 0x00, 0x02, 0x05, 0x05, 0x00, 0x03, 0x07, 0x01, 0x01
        /*0010*/ 	.byte	0x02, 0x03, 0x00, 0x00, 0x02, 0x06, 0x01, 0x00, 0x04, 0x0b, 0x08, 0x00, 0x09, 0x00, 0x00, 0x00
        /*0020*/ 	.byte	0x00, 0x00, 0x00, 0x00


//--------------------- .nv.info._Z10relu_f32x4PfS_i --------------------------
	.section	.nv.info._Z10relu_f32x4PfS_i,"",@"SHT_CUDA_INFO"
	.sectionflags	@""
	.align	4


	//----- nvinfo : EIATTR_CUDA_API_VERSION
	.align		4
        /*0000*/ 	.byte	0x04, 0x37
        /*0002*/ 	.short	(.L_13 - .L_12)
.L_12:
        /*0004*/ 	.word	0x00000082


	//----- nvinfo : EIATTR_KPARAM_INFO
	.align		4
.L_13:
        /*0008*/ 	.byte	0x04, 0x17
        /*000a*/ 	.short	(.L_15 - .L_14)
.L_14:
        /*000c*/ 	.word	0x00000000
        /*0010*/ 	.short	0x0002
        /*0012*/ 	.short	0x0010
        /*0014*/ 	.byte	0x00, 0xf0, 0x11, 0x00


	//----- nvinfo : EIATTR_KPARAM_INFO
	.align		4
.L_15:
        /*0018*/ 	.byte	0x04, 0x17
        /*001a*/ 	.short	(.L_17 - .L_16)
.L_16:
        /*001c*/ 	.word	0x00000000
        /*0020*/ 	.short	0x0001
        /*0022*/ 	.short	0x0008
        /*0024*/ 	.byte	0x00, 0xf5, 0x21, 0x00


	//----- nvinfo : EIATTR_KPARAM_INFO
	.align		4
.L_17:
        /*0028*/ 	.byte	0x04, 0x17
        /*002a*/ 	.short	(.L_19 - .L_18)
.L_18:
        /*002c*/ 	.word	0x00000000
        /*0030*/ 	.short	0x0000
        /*0032*/ 	.short	0x0000
        /*0034*/ 	.byte	0x00, 0xf5, 0x21, 0x00


	//----- nvinfo : EIATTR_SPARSE_MMA_MASK
	.align		4
.L_19:
        /*0038*/ 	.byte	0x03, 0x50
        /*003a*/ 	.short	0x0000


	//----- nvinfo : EIATTR_MAXREG_COUNT
	.align		4
        /*003c*/ 	.byte	0x03, 0x1b
        /*003e*/ 	.short	0x00ff


	//----- nvinfo : EIATTR_MERCURY_ISA_VERSION
	.align		4
        /*0040*/ 	.byte	0x03, 0x5f
        /*0042*/ 	.short	0x0101


	//----- nvinfo : EIATTR_VRC_CTA_INIT_COUNT
	.align		4
        /*0044*/ 	.byte	0x02, 0x4a
	.zero		1
	.zero		1


	//----- nvinfo : EIATTR_EXIT_INSTR_OFFSETS
	.align		4
        /*0048*/ 	.byte	0x04, 0x1c
        /*004a*/ 	.short	(.L_21 - .L_20)


	//   ....[0]....
.L_20:
        /*004c*/ 	.word	0x00000080


	//   ....[1]....
        /*0050*/ 	.word	0x00000140


	//----- nvinfo : EIATTR_CBANK_PARAM_SIZE
	.align		4
.L_21:
        /*0054*/ 	.byte	0x03, 0x19
        /*0056*/ 	.short	0x0014


	//----- nvinfo : EIATTR_PARAM_CBANK
	.align		4
        /*0058*/ 	.byte	0x04, 0x0a
        /*005a*/ 	.short	(.L_23 - .L_22)
	.align		4
.L_22:
        /*005c*/ 	.word	index@(.nv.constant0._Z10relu_f32x4PfS_i)
        /*0060*/ 	.short	0x0380
        /*0062*/ 	.short	0x0014


	//----- nvinfo : EIATTR_SW_WAR
	.align		4
.L_23:
        /*0064*/ 	.byte	0x04, 0x36
        /*0066*/ 	.short	(.L_25 - .L_24)
.L_24:
        /*0068*/ 	.word	0x00000008
.L_25:


//--------------------- .nv.info._Z8relu_f32PfS_i --------------------------
	.section	.nv.info._Z8relu_f32PfS_i,"",@"SHT_CUDA_INFO"
	.sectionflags	@""
	.align	4


	//----- nvinfo : EIATTR_CUDA_API_VERSION
	.align		4
        /*0000*/ 	.byte	0x04, 0x37
        /*0002*/ 	.short	(.L_27 - .L_26)
.L_26:
        /*0004*/ 	.word	0x00000082


	//----- nvinfo : EIATTR_KPARAM_INFO
	.align		4
.L_27:
        /*0008*/ 	.byte	0x04, 0x17
        /*000a*/ 	.short	(.L_29 - .L_28)
.L_28:
        /*000c*/ 	.word	0x00000000
        /*0010*/ 	.short	0x0002
        /*0012*/ 	.short	0x0010
        /*0014*/ 	.byte	0x00, 0xf0, 0x11, 0x00


	//----- nvinfo : EIATTR_KPARAM_INFO
	.align		4
.L_29:
        /*0018*/ 	.byte	0x04, 0x17
        /*001a*/ 	.short	(.L_31 - .L_30)
.L_30:
        /*001c*/ 	.word	0x00000000
        /*0020*/ 	.short	0x0001
        /*0022*/ 	.short	0x0008
        /*0024*/ 	.byte	0x00, 0xf5, 0x21, 0x00


	//----- nvinfo : EIATTR_KPARAM_INFO
	.align		4
.L_31:
        /*0028*/ 	.byte	0x04, 0x17
        /*002a*/ 	.short	(.L_33 - .L_32)
.L_32:
        /*002c*/ 	.word	0x00000000
        /*0030*/ 	.short	0x0000
        /*0032*/ 	.short	0x0000
        /*0034*/ 	.byte	0x00, 0xf5, 0x21, 0x00


	//----- nvinfo : EIATTR_SPARSE_MMA_MASK
	.align		4
.L_33:
        /*0038*/ 	.byte	0x03, 0x50
        /*003a*/ 	.short	0x0000


	//----- nvinfo : EIATTR_MAXREG_COUNT
	.align		4
        /*003c*/ 	.byte	0x03, 0x1b
        /*003e*/ 	.short	0x00ff


	//----- nvinfo : EIATTR_MERCURY_ISA_VERSION
	.align		4
        /*0040*/ 	.byte	0x03, 0x5f
        /*0042*/ 	.short	0x0101


	//----- nvinfo : EIATTR_VRC_CTA_INIT_COUNT
	.align		4
        /*0044*/ 	.byte	0x02, 0x4a
	.zero		1
	.zero		1


	//----- nvinfo : EIATTR_EXIT_INSTR_OFFSETS
	.align		4
        /*0048*/ 	.byte	0x04, 0x1c
        /*004a*/ 	.short	(.L_35 - .L_34)


	//   ....[0]....
.L_34:
        /*004c*/ 	.word	0x00000070


	//   ....[1]....
        /*0050*/ 	.word	0x00000100


	//----- nvinfo : EIATTR_CBANK_PARAM_SIZE
	.align		4
.L_35:
        /*0054*/ 	.byte	0x03, 0x19
        /*0056*/ 	.short	0x0014


	//----- nvinfo : EIATTR_PARAM_CBANK
	.align		4
        /*0058*/ 	.byte	0x04, 0x0a
        /*005a*/ 	.short	(.L_37 - .L_36)
	.align		4
.L_36:
        /*005c*/ 	.word	index@(.nv.constant0._Z8relu_f32PfS_i)
        /*0060*/ 	.short	0x0380
        /*0062*/ 	.short	0x0014


	//----- nvinfo : EIATTR_SW_WAR
	.align		4
.L_37:
        /*0064*/ 	.byte	0x04, 0x36
        /*0066*/ 	.short	(.L_39 - .L_38)
.L_38:
        /*0068*/ 	.word	0x00000008
.L_39:


//--------------------- .nv.callgraph             --------------------------
	.section	.nv.callgraph,"",@"SHT_CUDA_CALLGRAPH"
	.align	4
	.sectionentsize	8
	.align		4
        /*0000*/ 	.word	0x00000000
	.align		4
        /*0004*/ 	.word	0xffffffff
	.align		4
        /*0008*/ 	.word	0x00000000
	.align		4
        /*000c*/ 	.word	0xfffffffe
	.align		4
        /*0010*/ 	.word	0x00000000
	.align		4
        /*0014*/ 	.word	0xfffffffd
	.align		4
        /*0018*/ 	.word	0x00000000
	.align		4
        /*001c*/ 	.word	0xfffffffc


//--------------------- .text._Z10relu_f32x4PfS_i --------------------------
	.section	.text._Z10relu_f32x4PfS_i,"ax",@progbits
	.align	128
        .global         _Z10relu_f32x4PfS_i
        .type           _Z10relu_f32x4PfS_i,@function
        .size           _Z10relu_f32x4PfS_i,(.L_x_2 - _Z10relu_f32x4PfS_i)
        .other          _Z10relu_f32x4PfS_i,@"STO_CUDA_ENTRY STV_DEFAULT"
_Z10relu_f32x4PfS_i:
.text._Z10relu_f32x4PfS_i:
[----:B------:R-:W-:Y:S01]  /*0000*/  LDC R1, c[0x0][0x37c] ;  /* 0x0000df00ff017b82 */ /* 0x000fe20000000800 */
[----:B------:R-:W0:Y:S01]  /*0010*/  S2R R0, SR_CTAID.X ;  /* 0x0000000000007919 */ /* 0x000e220000002500 */
[----:B------:R-:W0:Y:S01]  /*0020*/  LDCU UR4, c[0x0][0x360] ;  /* 0x00006c00ff0477ac */ /* 0x000e220008000800 */
[----:B------:R-:W0:Y:S01]  /*0030*/  S2R R3, SR_TID.X ;  /* 0x0000000000037919 */ /* 0x000e220000002100 */
[----:B------:R-:W1:Y:S01]  /*0040*/  LDCU UR5, c[0x0][0x390] ;  /* 0x00007200ff0577ac */ /* 0x000e620008000800 */
[----:B0-----:R-:W-:-:S04]  /*0050*/  IMAD R0, R0, UR4, R3 ;  /* 0x0000000400007c24 */ /* 0x001fc8000f8e0203 */
[----:B------:R-:W-:-:S05]  /*0060*/  IMAD.SHL.U32 R7, R0, 0x4, RZ ;  /* 0x0000000400077824 */ /* 0x000fca00078e00ff */
[----:B-1----:R-:W-:-:S13]  /*0070*/  ISETP.GE.AND P0, PT, R7, UR5, PT ;  /* 0x0000000507007c0c */ /* 0x002fda000bf06270 */
[----:B------:R-:W-:Y:S05]  /*0080*/  @P0 EXIT ;  /* 0x000000000000094d */ /* 0x000fea0003800000 */
[----:B------:R-:W0:Y:S01]  /*0090*/  LDC.64 R2, c[0x0][0x380] ;  /* 0x0000e000ff027b82 */ /* 0x000e220000000a00 */
[----:B------:R-:W1:Y:S07]  /*00a0*/  LDCU.64 UR4, c[0x0][0x358] ;  /* 0x00006b00ff0477ac */ /* 0x000e6e0008000a00 */
[----:B------:R-:W2:Y:S01]  /*00b0*/  LDC.64 R4, c[0x0][0x388] ;  /* 0x0000e200ff047b82 */ /* 0x000ea20000000a00 */
[----:B0-----:R-:W-:-:S05]  /*00c0*/  IMAD.WIDE R2, R7, 0x4, R2 ;  /* 0x0000000407027825 */ /* 0x001fca00078e0202 */
[----:B-1----:R-:W3:Y:S01]  /*00d0*/  LDG.E.128 R8, desc[UR4][R2.64] ;  /* 0x0000000402087981 */ /* 0x002ee2000c1e1d00 */
[----:B--2---:R-:W-:Y:S01]  /*00e0*/  IMAD.WIDE R4, R7, 0x4, R4 ;  /* 0x0000000407047825 */ /* 0x004fe200078e0204 */
[----:B---3--:R-:W-:Y:S02]  /*00f0*/  FMNMX R8, RZ, R8, !PT ;  /* 0x00000008ff087209 */ /* 0x008fe40007800000 */
[----:B------:R-:W-:Y:S02]  /*0100*/  FMNMX R9, RZ, R9, !PT ;  /* 0x00000009ff097209 */ /* 0x000fe40007800000 */
[----:B------:R-:W-:Y:S02]  /*0110*/  FMNMX R10, RZ, R10, !PT ;  /* 0x0000000aff0a7209 */ /* 0x000fe40007800000 */
[----:B------:R-:W-:-:S05]  /*0120*/  FMNMX R11, RZ, R11, !PT ;  /* 0x0000000bff0b7209 */ /* 0x000fca0007800000 */
[----:B------:R-:W-:Y:S01]  /*0130*/  STG.E.128 desc[UR4][R4.64], R8 ;  /* 0x0000000804007986 */ /* 0x000fe2000c101d04 */
[----:B------:R-:W-:Y:S05]  /*0140*/  EXIT ;  /* 0x000000000000794d */ /* 0x000fea0003800000 */
.L_x_0:
[----:B------:R-:W-:-:S00]  /*0150*/  BRA `(.L_x_0) ;  /* 0xfffffffc00fc7947 */ /* 0x000fc0000383ffff */
[----:B------:R-:W-:-:S00]  /*0160*/  NOP ;  /* 0x0000000000007918 */ /* 0x000fc00000000000 */
        /* <DEDUP_REMOVED lines=9> */
.L_x_2:


//--------------------- .text._Z8relu_f32PfS_i    --------------------------
	.section	.text._Z8relu_f32PfS_i,"ax",@progbits
	.align	128
        .global         _Z8relu_f32PfS_i
        .type           _Z8relu_f32PfS_i,@function
        .size           _Z8relu_f32PfS_i,(.L_x_3 - _Z8relu_f32PfS_i)
        .other          _Z8relu_f32PfS_i,@"STO_CUDA_ENTRY STV_DEFAULT"
_Z8relu_f32PfS_i:
.text._Z8relu_f32PfS_i:
[----:B------:R-:W-:Y:S01]  /*0000*/  LDC R1, c[0x0][0x37c] ;  /* 0x0000df00ff017b82 */ /* 0x000fe20000000800 */
[----:B------:R-:W0:Y:S01]  /*0010*/  S2R R7, SR_CTAID.X ;  /* 0x0000000000077919 */ /* 0x000e220000002500 */
[----:B------:R-:W0:Y:S01]  /*0020*/  LDCU UR4, c[0x0][0x360] ;  /* 0x00006c00ff0477ac */ /* 0x000e220008000800 */
[----:B------:R-:W0:Y:S01]  /*0030*/  S2R R0, SR_TID.X ;  /* 0x0000000000007919 */ /* 0x000e220000002100 */
[----:B------:R-:W1:Y:S01]  /*0040*/  LDCU UR5, c[0x0][0x390] ;  /* 0x00007200ff0577ac */ /* 0x000e620008000800 */
[----:B0-----:R-:W-:-:S05]  /*0050*/  IMAD R7, R7, UR4, R0 ;  /* 0x0000000407077c24 */ /* 0x001fca000f8e0200 */
[----:B-1----:R-:W-:-:S13]  /*0060*/  ISETP.GE.AND P0, PT, R7, UR5, PT ;  /* 0x0000000507007c0c */ /* 0x002fda000bf06270 */
[----:B------:R-:W-:Y:S05]  /*0070*/  @P0 EXIT ;  /* 0x000000000000094d */ /* 0x000fea0003800000 */
[----:B------:R-:W0:Y:S01]  /*0080*/  LDC.64 R2, c[0x0][0x380] ;  /* 0x0000e000ff027b82 */ /* 0x000e220000000a00 */
[----:B------:R-:W1:Y:S07]  /*0090*/  LDCU.64 UR4, c[0x0][0x358] ;  /* 0x00006b00ff0477ac */ /* 0x000e6e0008000a00 */
[----:B------:R-:W2:Y:S01]  /*00a0*/  LDC.64 R4, c[0x0][0x388] ;  /* 0x0000e200ff047b82 */ /* 0x000ea20000000a00 */
[----:B0-----:R-:W-:-:S06]  /*00b0*/  IMAD.WIDE R2, R7, 0x4, R2 ;  /* 0x0000000407027825 */ /* 0x001fcc00078e0202 */
[----:B-1----:R-:W3:Y:S01]  /*00c0*/  LDG.E R2, desc[UR4][R2.64] ;  /* 0x0000000402027981 */ /* 0x002ee2000c1e1900 */
[----:B--2---:R-:W-:Y:S01]  /*00d0*/  IMAD.WIDE R4, R7, 0x4, R4 ;  /* 0x0000000407047825 */ /* 0x004fe200078e0204 */
[----:B---3--:R-:W-:-:S05]  /*00e0*/  FMNMX R7, RZ, R2, !PT ;  /* 0x00000002ff077209 */ /* 0x008fca0007800000 */
[----:B------:R-:W-:Y:S01]  /*00f0*/  STG.E desc[UR4][R4.64], R7 ;  /* 0x0000000704007986 */ /* 0x000fe2000c101904 */
[----:B------:R-:W-:Y:S05]  /*0100*/  EXIT ;  /* 0x000000000000794d */ /* 0x000fea0003800000 */
.L_x_1:
        /* <DEDUP_REMOVED lines=15> */
.L_x_3:


//--------------------- .nv.shared.reserved.0     --------------------------
	.section	.nv.shared.reserved.0,"aw",@nobits
	.weak		__nv_reservedSMEM_offset_0_alias
	.size		__nv_reservedSMEM_offset_0_alias, 0, 64
	.other		__nv_reservedSMEM_offset_0_alias,@"STO_CUDA_RESERVED_SHARED STV_DEFAULT"
__nv_reservedSMEM_offset_0_alias:
	.zero		0
	.zero		64


//--------------------- .nv.constant0._Z10relu_f32x4PfS_i --------------------------
	.section	.nv.constant0._Z10relu_f32x4PfS_i,"a",@progbits
	.sectionflags	@""
	.align	4
.nv.constant0._Z10relu_f32x4PfS_i:
	.zero		916


//--------------------- .nv.constant0._Z8relu_f32PfS_i --------------------------
	.section	.nv.constant0._Z8relu_f32PfS_i,"a",@progbits
	.sectionflags	@""
	.align	4
.nv.constant0._Z8relu_f32PfS_i:
	.zero		916


//--------------------- SYMBOLS --------------------------

	.type		.nv.reservedSmem.offset0,@object
	.size		.nv.reservedSmem.offset0,0x4
